//
// Generated by NVIDIA NVVM Compiler
//
// Compiler Build ID: CL-36424714
// Cuda compilation tools, release 13.0, V13.0.88
// Based on NVVM 20.0.0
//

.version 9.0
.target sm_100
.address_size 64

	// .globl	_Z15MatrixMulKernelPfS_S_ii
// _ZZ15MatrixMulKernelPfS_S_iiE2Ms has been demoted
// _ZZ15MatrixMulKernelPfS_S_iiE2Ns has been demoted

.visible .entry _Z15MatrixMulKernelPfS_S_ii(
	.param .u64 .ptr .align 1 _Z15MatrixMulKernelPfS_S_ii_param_0,
	.param .u64 .ptr .align 1 _Z15MatrixMulKernelPfS_S_ii_param_1,
	.param .u64 .ptr .align 1 _Z15MatrixMulKernelPfS_S_ii_param_2,
	.param .u32 _Z15MatrixMulKernelPfS_S_ii_param_3,
	.param .u32 _Z15MatrixMulKernelPfS_S_ii_param_4
)
{
	.reg .pred 	%p<13>;
	.reg .b32 	%r<68>;
	.reg .b32 	%f<121>;
	.reg .b64 	%rd<13>;
	// demoted variable
	.shared .align 4 .b8 _ZZ15MatrixMulKernelPfS_S_iiE2Ms[1024];
	// demoted variable
	.shared .align 4 .b8 _ZZ15MatrixMulKernelPfS_S_iiE2Ns[1024];
	ld.param.u64 	%rd3, [_Z15MatrixMulKernelPfS_S_ii_param_0];
	ld.param.u64 	%rd4, [_Z15MatrixMulKernelPfS_S_ii_param_1];
	ld.param.u64 	%rd5, [_Z15MatrixMulKernelPfS_S_ii_param_2];
	ld.param.u32 	%r33, [_Z15MatrixMulKernelPfS_S_ii_param_3];
	ld.param.u32 	%r34, [_Z15MatrixMulKernelPfS_S_ii_param_4];
	mov.u32 	%r35, %ctaid.x;
	mov.u32 	%r36, %ctaid.y;
	mov.u32 	%r1, %tid.x;
	mov.u32 	%r2, %tid.y;
	mad.lo.s32 	%r3, %r33, %r36, %r2;
	mad.lo.s32 	%r4, %r33, %r35, %r1;
	setp.lt.s32 	%p1, %r34, 1;
	mov.f32 	%f119, 0f00000000;
	@%p1 bra 	$L__BB0_17;
	mul.lo.s32 	%r5, %r34, %r33;
	mad.lo.s32 	%r6, %r5, %r3, %r1;
	shl.b32 	%r38, %r2, 6;
	mov.u32 	%r39, _ZZ15MatrixMulKernelPfS_S_iiE2Ms;
	add.s32 	%r7, %r39, %r38;
	shl.b32 	%r40, %r1, 2;
	add.s32 	%r8, %r7, %r40;
	mov.u32 	%r41, _ZZ15MatrixMulKernelPfS_S_iiE2Ns;
	add.s32 	%r10, %r41, %r40;
	add.s32 	%r9, %r10, %r38;
	and.b32  	%r11, %r33, 15;
	and.b32  	%r12, %r33, 7;
	and.b32  	%r13, %r33, 2147483632;
	and.b32  	%r14, %r33, 3;
	neg.s32 	%r15, %r13;
	add.s32 	%r16, %r7, 32;
	add.s32 	%r17, %r10, 512;
	cvta.to.global.u64 	%rd1, %rd3;
	cvta.to.global.u64 	%rd2, %rd4;
	mov.f32 	%f119, 0f00000000;
	mov.b32 	%r61, 0;
$L__BB0_2:
	setp.lt.s32 	%p2, %r33, 1;
	mul.lo.s32 	%r42, %r61, %r33;
	add.s32 	%r43, %r6, %r42;
	mul.wide.s32 	%rd6, %r43, 4;
	add.s64 	%rd7, %rd1, %rd6;
	ld.global.f32 	%f19, [%rd7];
	st.shared.f32 	[%r8], %f19;
	add.s32 	%r44, %r42, %r2;
	mad.lo.s32 	%r45, %r5, %r44, %r4;
	mul.wide.s32 	%rd8, %r45, 4;
	add.s64 	%rd9, %rd2, %rd8;
	ld.global.f32 	%f20, [%rd9];
	st.shared.f32 	[%r9], %f20;
	bar.sync 	0;
	@%p2 bra 	$L__BB0_16;
	setp.lt.u32 	%p3, %r33, 16;
	mov.b32 	%r66, 0;
	@%p3 bra 	$L__BB0_6;
	mov.u32 	%r62, %r17;
	mov.u32 	%r63, %r16;
	mov.u32 	%r64, %r15;
$L__BB0_5:
	.pragma "nounroll";
	ld.shared.f32 	%f22, [%r63+-32];
	ld.shared.f32 	%f23, [%r62+-512];
	fma.rn.f32 	%f24, %f22, %f23, %f119;
	ld.shared.f32 	%f25, [%r63+-28];
	ld.shared.f32 	%f26, [%r62+-448];
	fma.rn.f32 	%f27, %f25, %f26, %f24;
	ld.shared.f32 	%f28, [%r63+-24];
	ld.shared.f32 	%f29, [%r62+-384];
	fma.rn.f32 	%f30, %f28, %f29, %f27;
	ld.shared.f32 	%f31, [%r63+-20];
	ld.shared.f32 	%f32, [%r62+-320];
	fma.rn.f32 	%f33, %f31, %f32, %f30;
	ld.shared.f32 	%f34, [%r63+-16];
	ld.shared.f32 	%f35, [%r62+-256];
	fma.rn.f32 	%f36, %f34, %f35, %f33;
	ld.shared.f32 	%f37, [%r63+-12];
	ld.shared.f32 	%f38, [%r62+-192];
	fma.rn.f32 	%f39, %f37, %f38, %f36;
	ld.shared.f32 	%f40, [%r63+-8];
	ld.shared.f32 	%f41, [%r62+-128];
	fma.rn.f32 	%f42, %f40, %f41, %f39;
	ld.shared.f32 	%f43, [%r63+-4];
	ld.shared.f32 	%f44, [%r62+-64];
	fma.rn.f32 	%f45, %f43, %f44, %f42;
	ld.shared.f32 	%f46, [%r63];
	ld.shared.f32 	%f47, [%r62];
	fma.rn.f32 	%f48, %f46, %f47, %f45;
	ld.shared.f32 	%f49, [%r63+4];
	ld.shared.f32 	%f50, [%r62+64];
	fma.rn.f32 	%f51, %f49, %f50, %f48;
	ld.shared.f32 	%f52, [%r63+8];
	ld.shared.f32 	%f53, [%r62+128];
	fma.rn.f32 	%f54, %f52, %f53, %f51;
	ld.shared.f32 	%f55, [%r63+12];
	ld.shared.f32 	%f56, [%r62+192];
	fma.rn.f32 	%f57, %f55, %f56, %f54;
	ld.shared.f32 	%f58, [%r63+16];
	ld.shared.f32 	%f59, [%r62+256];
	fma.rn.f32 	%f60, %f58, %f59, %f57;
	ld.shared.f32 	%f61, [%r63+20];
	ld.shared.f32 	%f62, [%r62+320];
	fma.rn.f32 	%f63, %f61, %f62, %f60;
	ld.shared.f32 	%f64, [%r63+24];
	ld.shared.f32 	%f65, [%r62+384];
	fma.rn.f32 	%f66, %f64, %f65, %f63;
	ld.shared.f32 	%f67, [%r63+28];
	ld.shared.f32 	%f68, [%r62+448];
	fma.rn.f32 	%f119, %f67, %f68, %f66;
	add.s32 	%r64, %r64, 16;
	add.s32 	%r63, %r63, 64;
	add.s32 	%r62, %r62, 1024;
	setp.ne.s32 	%p4, %r64, 0;
	mov.u32 	%r66, %r13;
	@%p4 bra 	$L__BB0_5;
$L__BB0_6:
	setp.eq.s32 	%p5, %r11, 0;
	@%p5 bra 	$L__BB0_16;
	add.s32 	%r47, %r11, -1;
	setp.lt.u32 	%p6, %r47, 7;
	@%p6 bra 	$L__BB0_9;
	shl.b32 	%r48, %r66, 2;
	add.s32 	%r49, %r7, %r48;
	ld.shared.f32 	%f70, [%r49];
	shl.b32 	%r50, %r66, 6;
	add.s32 	%r51, %r10, %r50;
	ld.shared.f32 	%f71, [%r51];
	fma.rn.f32 	%f72, %f70, %f71, %f119;
	ld.shared.f32 	%f73, [%r49+4];
	ld.shared.f32 	%f74, [%r51+64];
	fma.rn.f32 	%f75, %f73, %f74, %f72;
	ld.shared.f32 	%f76, [%r49+8];
	ld.shared.f32 	%f77, [%r51+128];
	fma.rn.f32 	%f78, %f76, %f77, %f75;
	ld.shared.f32 	%f79, [%r49+12];
	ld.shared.f32 	%f80, [%r51+192];
	fma.rn.f32 	%f81, %f79, %f80, %f78;
	ld.shared.f32 	%f82, [%r49+16];
	ld.shared.f32 	%f83, [%r51+256];
	fma.rn.f32 	%f84, %f82, %f83, %f81;
	ld.shared.f32 	%f85, [%r49+20];
	ld.shared.f32 	%f86, [%r51+320];
	fma.rn.f32 	%f87, %f85, %f86, %f84;
	ld.shared.f32 	%f88, [%r49+24];
	ld.shared.f32 	%f89, [%r51+384];
	fma.rn.f32 	%f90, %f88, %f89, %f87;
	ld.shared.f32 	%f91, [%r49+28];
	ld.shared.f32 	%f92, [%r51+448];
	fma.rn.f32 	%f119, %f91, %f92, %f90;
	add.s32 	%r66, %r66, 8;
$L__BB0_9:
	setp.eq.s32 	%p7, %r12, 0;
	@%p7 bra 	$L__BB0_16;
	add.s32 	%r52, %r12, -1;
	setp.lt.u32 	%p8, %r52, 3;
	@%p8 bra 	$L__BB0_12;
	shl.b32 	%r53, %r66, 2;
	add.s32 	%r54, %r7, %r53;
	ld.shared.f32 	%f94, [%r54];
	shl.b32 	%r55, %r66, 6;
	add.s32 	%r56, %r10, %r55;
	ld.shared.f32 	%f95, [%r56];
	fma.rn.f32 	%f96, %f94, %f95, %f119;
	ld.shared.f32 	%f97, [%r54+4];
	ld.shared.f32 	%f98, [%r56+64];
	fma.rn.f32 	%f99, %f97, %f98, %f96;
	ld.shared.f32 	%f100, [%r54+8];
	ld.shared.f32 	%f101, [%r56+128];
	fma.rn.f32 	%f102, %f100, %f101, %f99;
	ld.shared.f32 	%f103, [%r54+12];
	ld.shared.f32 	%f104, [%r56+192];
	fma.rn.f32 	%f119, %f103, %f104, %f102;
	add.s32 	%r66, %r66, 4;
$L__BB0_12:
	setp.eq.s32 	%p9, %r14, 0;
	@%p9 bra 	$L__BB0_16;
	setp.eq.s32 	%p10, %r14, 1;
	shl.b32 	%r57, %r66, 2;
	add.s32 	%r30, %r7, %r57;
	ld.shared.f32 	%f105, [%r30];
	shl.b32 	%r58, %r66, 6;
	add.s32 	%r31, %r10, %r58;
	ld.shared.f32 	%f106, [%r31];
	fma.rn.f32 	%f119, %f105, %f106, %f119;
	@%p10 bra 	$L__BB0_16;
	setp.eq.s32 	%p11, %r14, 2;
	ld.shared.f32 	%f107, [%r30+4];
	ld.shared.f32 	%f108, [%r31+64];
	fma.rn.f32 	%f119, %f107, %f108, %f119;
	@%p11 bra 	$L__BB0_16;
	ld.shared.f32 	%f109, [%r30+8];
	ld.shared.f32 	%f110, [%r31+128];
	fma.rn.f32 	%f119, %f109, %f110, %f119;
$L__BB0_16:
	bar.sync 	0;
	add.s32 	%r61, %r61, 1;
	setp.ne.s32 	%p12, %r61, %r34;
	@%p12 bra 	$L__BB0_2;
$L__BB0_17:
	cvta.to.global.u64 	%rd10, %rd5;
	mul.lo.s32 	%r59, %r34, %r33;
	mad.lo.s32 	%r60, %r59, %r3, %r4;
	mul.wide.s32 	%rd11, %r60, 4;
	add.s64 	%rd12, %rd10, %rd11;
	st.global.f32 	[%rd12], %f119;
	ret;

}


// ===== COMPILED SASS (sm_100) =====

	.target	sm_100

	.elftype	@"ET_EXEC"


//--------------------- .note.nv.tkinfo           --------------------------
	.section	.note.nv.tkinfo,"",@"SHT_NOTE"
	.sectionflags	@"SHF_NOTE_NV_TKINFO"
	.tkinfo
        /*0018*/ 	.word	0x00000002
        /*0030*/ 	.string	""
        /*0030*/ 	.string	"ptxas"
        /*0030*/ 	.string	"Cuda compilation tools, release 13.0, V13.0.88"
        /*0030*/ 	.string	"Build cuda_13.0.r13.0/compiler.36424714_0"
        /*0030*/ 	.string	"-arch sm_100 -m 64 "



//--------------------- .note.nv.cuinfo           --------------------------
	.section	.note.nv.cuinfo,"",@"SHT_NOTE"
	.sectionflags	@"SHF_NOTE_NV_CUINFO"
        /*0018*/ 	.short	0x0002
        /*001a*/ 	.short	0x0064
        /*001c*/ 	.short	0x0082
	.zero		2


//--------------------- .nv.info                  --------------------------
	.section	.nv.info,"",@"SHT_CUDA_INFO"
	.align	4


	//----- nvinfo : EIATTR_REGCOUNT
	.align		4
        /*0000*/ 	.byte	0x04, 0x2f
        /*0002*/ 	.short	(.L_1 - .L_0)
	.align		4
.L_0:
        /*0004*/ 	.word	index@(_Z15MatrixMulKernelPfS_S_ii)
        /*0008*/ 	.word	0x00000020


	//----- nvinfo : EIATTR_FRAME_SIZE
	.align		4
.L_1:
        /*000c*/ 	.byte	0x04, 0x11
        /*000e*/ 	.short	(.L_3 - .L_2)
	.align		4
.L_2:
        /*0010*/ 	.word	index@(_Z15MatrixMulKernelPfS_S_ii)
        /*0014*/ 	.word	0x00000000


	//----- nvinfo : EIATTR_MIN_STACK_SIZE
	.align		4
.L_3:
        /*0018*/ 	.byte	0x04, 0x12
        /*001a*/ 	.short	(.L_5 - .L_4)
	.align		4
.L_4:
        /*001c*/ 	.word	index@(_Z15MatrixMulKernelPfS_S_ii)
        /*0020*/ 	.word	0x00000000
.L_5:


//--------------------- .nv.compat                --------------------------
	.section	.nv.compat,"",@"SHT_CUDA_COMPAT_INFO"
	.align	4
        /*0000*/ 	.byte	0x02, 0x09, 0x00, 0x00, 0x02, 0x02, 0x01, 0x00, 0x02, 0x05, 0x05, 0x00, 0x03, 0x07, 0x01, 0x01
        /*0010*/ 	.byte	0x02, 0x03, 0x00, 0x00, 0x02, 0x06, 0x01, 0x00, 0x04, 0x0b, 0x08, 0x00, 0x09, 0x00, 0x00, 0x00
        /*0020*/ 	.byte	0x00, 0x00, 0x00, 0x00


//--------------------- .nv.info._Z15MatrixMulKernelPfS_S_ii --------------------------
	.section	.nv.info._Z15MatrixMulKernelPfS_S_ii,"",@"SHT_CUDA_INFO"
	.sectionflags	@""
	.align	4


	//----- nvinfo : EIATTR_CUDA_API_VERSION
	.align		4
        /*0000*/ 	.byte	0x04, 0x37
        /*0002*/ 	.short	(.L_7 - .L_6)
.L_6:
        /*0004*/ 	.word	0x00000082


	//----- nvinfo : EIATTR_KPARAM_INFO
	.align		4
.L_7:
        /*0008*/ 	.byte	0x04, 0x17
        /*000a*/ 	.short	(.L_9 - .L_8)
.L_8:
        /*000c*/ 	.word	0x00000000
        /*0010*/ 	.short	0x0004
        /*0012*/ 	.short	0x001c
        /*0014*/ 	.byte	0x00, 0xf0, 0x11, 0x00


	//----- nvinfo : EIATTR_KPARAM_INFO
	.align		4
.L_9:
        /*0018*/ 	.byte	0x04, 0x17
        /*001a*/ 	.short	(.L_11 - .L_10)
.L_10:
        /*001c*/ 	.word	0x00000000
        /*0020*/ 	.short	0x0003
        /*0022*/ 	.short	0x0018
        /*0024*/ 	.byte	0x00, 0xf0, 0x11, 0x00


	//----- nvinfo : EIATTR_KPARAM_INFO
	.align		4
.L_11:
        /*0028*/ 	.byte	0x04, 0x17
        /*002a*/ 	.short	(.L_13 - .L_12)
.L_12:
        /*002c*/ 	.word	0x00000000
        /*0030*/ 	.short	0x0002
        /*0032*/ 	.short	0x0010
        /*0034*/ 	.byte	0x00, 0xf5, 0x21, 0x00


	//----- nvinfo : EIATTR_KPARAM_INFO
	.align		4
.L_13:
        /*0038*/ 	.byte	0x04, 0x17
        /*003a*/ 	.short	(.L_15 - .L_14)
.L_14:
        /*003c*/ 	.word	0x00000000
        /*0040*/ 	.short	0x0001
        /*0042*/ 	.short	0x0008
        /*0044*/ 	.byte	0x00, 0xf5, 0x21, 0x00


	//----- nvinfo : EIATTR_KPARAM_INFO
	.align		4
.L_15:
        /*0048*/ 	.byte	0x04, 0x17
        /*004a*/ 	.short	(.L_17 - .L_16)
.L_16:
        /*004c*/ 	.word	0x00000000
        /*0050*/ 	.short	0x0000
        /*0052*/ 	.short	0x0000
        /*0054*/ 	.byte	0x00, 0xf5, 0x21, 0x00


	//----- nvinfo : EIATTR_SPARSE_MMA_MASK
	.align		4
.L_17:
        /*0058*/ 	.byte	0x03, 0x50
        /*005a*/ 	.short	0x0000


	//----- nvinfo : EIATTR_MAXREG_COUNT
	.align		4
        /*005c*/ 	.byte	0x03, 0x1b
        /*005e*/ 	.short	0x00ff


	//----- nvinfo : EIATTR_NUM_BARRIERS
	.align		4
        /*0060*/ 	.byte	0x02, 0x4c
        /*0062*/ 	.byte	0x01
	.zero		1


	//----- nvinfo : EIATTR_MERCURY_ISA_VERSION
	.align		4
        /*0064*/ 	.byte	0x03, 0x5f
        /*0066*/ 	.short	0x0101


	//----- nvinfo : EIATTR_UNUSED_LOAD_BYTE_OFFSET
	.align		4
        /*0068*/ 	.byte	0x04, 0x44
        /*006a*/ 	.short	(.L_19 - .L_18)


	//   ....[0]....
.L_18:
        /*006c*/ 	.word	0x00000930
        /*0070*/ 	.word	0x00000fff


	//----- nvinfo : EIATTR_VRC_CTA_INIT_COUNT
	.align		4
.L_19:
        /*0074*/ 	.byte	0x02, 0x4a
	.zero		1
	.zero		1


	//----- nvinfo : EIATTR_EXIT_INSTR_OFFSETS
	.align		4
        /*0078*/ 	.byte	0x04, 0x1c
        /*007a*/ 	.short	(.L_21 - .L_20)


	//   ....[0]....
.L_20:
        /*007c*/ 	.word	0x00000a30


	//----- nvinfo : EIATTR_CBANK_PARAM_SIZE
	.align		4
.L_21:
        /*0080*/ 	.byte	0x03, 0x19
        /*0082*/ 	.short	0x0020


	//----- nvinfo : EIATTR_PARAM_CBANK
	.align		4
        /*0084*/ 	.byte	0x04, 0x0a
        /*0086*/ 	.short	(.L_23 - .L_22)
	.align		4
.L_22:
        /*0088*/ 	.word	index@(.nv.constant0._Z15MatrixMulKernelPfS_S_ii)
        /*008c*/ 	.short	0x0380
        /*008e*/ 	.short	0x0020


	//----- nvinfo : EIATTR_SW_WAR
	.align		4
.L_23:
        /*0090*/ 	.byte	0x04, 0x36
        /*0092*/ 	.short	(.L_25 - .L_24)
.L_24:
        /*0094*/ 	.word	0x00000008
.L_25:


//--------------------- .nv.callgraph             --------------------------
	.section	.nv.callgraph,"",@"SHT_CUDA_CALLGRAPH"
	.align	4
	.sectionentsize	8
	.align		4
        /*0000*/ 	.word	0x00000000
	.align		4
        /*0004*/ 	.word	0xffffffff
	.align		4
        /*0008*/ 	.word	0x00000000
	.align		4
        /*000c*/ 	.word	0xfffffffe
	.align		4
        /*0010*/ 	.word	0x00000000
	.align		4
        /*0014*/ 	.word	0xfffffffd
	.align		4
        /*0018*/ 	.word	0x00000000
	.align		4
        /*001c*/ 	.word	0xfffffffc


//--------------------- .text._Z15MatrixMulKernelPfS_S_ii --------------------------
	.section	.text._Z15MatrixMulKernelPfS_S_ii,"ax",@progbits
	.align	128
        .global         _Z15MatrixMulKernelPfS_S_ii
        .type           _Z15MatrixMulKernelPfS_S_ii,@function
        .size           _Z15MatrixMulKernelPfS_S_ii,(.L_x_8 - _Z15MatrixMulKernelPfS_S_ii)
        .other          _Z15MatrixMulKernelPfS_S_ii,@"STO_CUDA_ENTRY STV_DEFAULT"
_Z15MatrixMulKernelPfS_S_ii:
.text._Z15MatrixMulKernelPfS_S_ii:
[----:B------:R-:W-:Y:S01]  /*0000*/  LDC R1, c[0x0][0x37c] ;  /* 0x0000df00ff017b82 */ /* 0x000fe20000000800 */
[----:B------:R-:W0:Y:S01]  /*0010*/  S2R R0, SR_TID.Y ;  /* 0x0000000000007919 */ /* 0x000e220000002200 */
[----:B------:R-:W1:Y:S06]  /*0020*/  LDCU.64 UR6, c[0x0][0x398] ;  /* 0x00007300ff0677ac */ /* 0x000e6c0008000a00 */
[----:B------:R-:W-:Y:S01]  /*0030*/  S2UR UR4, SR_CTAID.X ;  /* 0x00000000000479c3 */ /* 0x000fe20000002500 */
[----:B------:R-:W-:Y:S01]  /*0040*/  HFMA2 R25, -RZ, RZ, 0, 0 ;  /* 0x00000000ff197431 */ /* 0x000fe200000001ff */
[----:B------:R-:W2:Y:S01]  /*0050*/  S2R R16, SR_TID.X ;  /* 0x0000000000107919 */ /* 0x000ea20000002100 */
[----:B------:R-:W3:Y:S05]  /*0060*/  LDCU.64 UR8, c[0x0][0x358] ;  /* 0x00006b00ff0877ac */ /* 0x000eea0008000a00 */
[----:B------:R-:W0:Y:S01]  /*0070*/  S2UR UR5, SR_CTAID.Y ;  /* 0x00000000000579c3 */ /* 0x000e220000002600 */
[----:B-1----:R-:W-:Y:S01]  /*0080*/  UISETP.GE.AND UP0, UPT, UR7, 0x1, UPT ;  /* 0x000000010700788c */ /* 0x002fe2000bf06270 */
[----:B------:R-:W-:-:S05]  /*0090*/  MOV R3, UR6 ;  /* 0x0000000600037c02 */ /* 0x000fca0008000f00 */
[C---:B0-----:R-:W-:Y:S02]  /*00a0*/  IMAD R21, R3.reuse, UR5, R0 ;  /* 0x0000000503157c24 */ /* 0x041fe4000f8e0200 */
[----:B--2---:R-:W-:Y:S01]  /*00b0*/  IMAD R20, R3, UR4, R16 ;  /* 0x0000000403147c24 */ /* 0x004fe2000f8e0210 */
[----:B---3--:R-:W-:Y:S06]  /*00c0*/  BRA.U !UP0, `(.L_x_0) ;  /* 0x0000000908447547 */ /* 0x008fec000b800000 */
[----:B------:R-:W0:Y:S01]  /*00d0*/  S2UR UR6, SR_CgaCtaId ;  /* 0x00000000000679c3 */ /* 0x000e220000008800 */
[----:B------:R-:W-:Y:S01]  /*00e0*/  UMOV UR4, 0x400 ;  /* 0x0000040000047882 */ /* 0x000fe20000000000 */
[C---:B------:R-:W-:Y:S01]  /*00f0*/  IMAD R19, R3.reuse, UR7, RZ ;  /* 0x0000000703137c24 */ /* 0x040fe2000f8e02ff */
[----:B------:R-:W-:Y:S01]  /*0100*/  UIADD3 UR5, UPT, UPT, UR4, 0x400, URZ ;  /* 0x0000040004057890 */ /* 0x000fe2000fffe0ff */
[----:B------:R-:W-:Y:S02]  /*0110*/  LOP3.LUT R7, R3, 0x7ffffff0, RZ, 0xc0, !PT ;  /* 0x7ffffff003077812 */ /* 0x000fe400078ec0ff */
[----:B------:R-:W-:Y:S01]  /*0120*/  IMAD R18, R21, R19, R16 ;  /* 0x0000001315127224 */ /* 0x000fe200078e0210 */
[C---:B------:R-:W-:Y:S02]  /*0130*/  LOP3.LUT R13, R3.reuse, 0xf, RZ, 0xc0, !PT ;  /* 0x0000000f030d7812 */ /* 0x040fe400078ec0ff */
[C---:B------:R-:W-:Y:S02]  /*0140*/  LOP3.LUT R12, R3.reuse, 0x7, RZ, 0xc0, !PT ;  /* 0x00000007030c7812 */ /* 0x040fe400078ec0ff */
[----:B------:R-:W-:-:S02]  /*0150*/  LOP3.LUT R6, R3, 0x3, RZ, 0xc0, !PT ;  /* 0x0000000303067812 */ /* 0x000fc400078ec0ff */
[----:B------:R-:W-:Y:S02]  /*0160*/  MOV R25, RZ ;  /* 0x000000ff00197202 */ /* 0x000fe40000000f00 */
[----:B------:R-:W-:Y:S01]  /*0170*/  IADD3 R2, PT, PT, -R7, RZ, RZ ;  /* 0x000000ff07027210 */ /* 0x000fe20007ffe1ff */
[----:B0-----:R-:W-:Y:S02]  /*0180*/  ULEA UR4, UR6, UR4, 0x18 ;  /* 0x0000000406047291 */ /* 0x001fe4000f8ec0ff */
[----:B------:R-:W-:-:S04]  /*0190*/  ULEA UR5, UR6, UR5, 0x18 ;  /* 0x0000000506057291 */ /* 0x000fc8000f8ec0ff */
[----:B------:R-:W-:Y:S01]  /*01a0*/  LEA R17, R0, UR4, 0x6 ;  /* 0x0000000400117c11 */ /* 0x000fe2000f8e30ff */
[----:B------:R-:W-:Y:S01]  /*01b0*/  UMOV UR4, URZ ;  /* 0x000000ff00047c82 */ /* 0x000fe20008000000 */
[C---:B------:R-:W-:Y:S02]  /*01c0*/  LEA R15, R16.reuse, UR5, 0x2 ;  /* 0x00000005100f7c11 */ /* 0x040fe4000f8e10ff */
[----:B------:R-:W-:Y:S02]  /*01d0*/  LEA R16, R16, R17, 0x2 ;  /* 0x0000001110107211 */ /* 0x000fe400078e10ff */
[----:B------:R-:W-:Y:S02]  /*01e0*/  IADD3 R4, PT, PT, R17, 0x20, RZ ;  /* 0x0000002011047810 */ /* 0x000fe40007ffe0ff */
[----:B------:R-:W-:Y:S02]  /*01f0*/  LEA R14, R0, R15, 0x6 ;  /* 0x0000000f000e7211 */ /* 0x000fe400078e30ff */
[----:B------:R-:W-:-:S07]  /*0200*/  IADD3 R5, PT, PT, R15, 0x200, RZ ;  /* 0x000002000f057810 */ /* 0x000fce0007ffe0ff */
.L_x_6:
[----:B0-----:R-:W0:Y:S01]  /*0210*/  LDC R3, c[0x0][0x398] ;  /* 0x0000e600ff037b82 */ /* 0x001e220000000800 */
[----:B------:R-:W1:Y:S07]  /*0220*/  LDCU UR7, c[0x0][0x39c] ;  /* 0x00007380ff0777ac */ /* 0x000e6e0008000800 */
[----:B------:R-:W2:Y:S08]  /*0230*/  LDC.64 R10, c[0x0][0x380] ;  /* 0x0000e000ff0a7b82 */ /* 0x000eb00000000a00 */
[----:B------:R-:W3:Y:S01]  /*0240*/  LDC.64 R8, c[0x0][0x388] ;  /* 0x0000e200ff087b82 */ /* 0x000ee20000000a00 */
[----:B0-----:R-:W-:-:S02]  /*0250*/  IMAD R22, R3, UR4, R0 ;  /* 0x0000000403167c24 */ /* 0x001fc4000f8e0200 */
[----:B------:R-:W-:Y:S02]  /*0260*/  IMAD R23, R3, UR4, R18 ;  /* 0x0000000403177c24 */ /* 0x000fe4000f8e0212 */
[----:B------:R-:W-:Y:S02]  /*0270*/  IMAD R27, R19, R22, R20 ;  /* 0x00000016131b7224 */ /* 0x000fe400078e0214 */
[----:B--2---:R-:W-:-:S06]  /*0280*/  IMAD.WIDE R10, R23, 0x4, R10 ;  /* 0x00000004170a7825 */ /* 0x004fcc00078e020a */
[----:B------:R-:W2:Y:S01]  /*0290*/  LDG.E R11, desc[UR8][R10.64] ;  /* 0x000000080a0b7981 */ /* 0x000ea2000c1e1900 */
[----:B---3--:R-:W-:-:S06]  /*02a0*/  IMAD.WIDE R8, R27, 0x4, R8 ;  /* 0x000000041b087825 */ /* 0x008fcc00078e0208 */
[----:B------:R-:W3:Y:S01]  /*02b0*/  LDG.E R9, desc[UR8][R8.64] ;  /* 0x0000000808097981 */ /* 0x000ee2000c1e1900 */
[----:B------:R-:W-:Y:S01]  /*02c0*/  ISETP.GE.AND P0, PT, R3, 0x1, PT ;  /* 0x000000010300780c */ /* 0x000fe20003f06270 */
[----:B------:R-:W-:-:S04]  /*02d0*/  UIADD3 UR4, UPT, UPT, UR4, 0x1, URZ ;  /* 0x0000000104047890 */ /* 0x000fc8000fffe0ff */
[----:B-1----:R-:W-:Y:S01]  /*02e0*/  UISETP.NE.AND UP0, UPT, UR4, UR7, UPT ;  /* 0x000000070400728c */ /* 0x002fe2000bf05270 */
[----:B--2---:R0:W-:Y:S04]  /*02f0*/  STS [R16], R11 ;  /* 0x0000000b10007388 */ /* 0x0041e80000000800 */
[----:B---3--:R0:W-:Y:S01]  /*0300*/  STS [R14], R9 ;  /* 0x000000090e007388 */ /* 0x0081e20000000800 */
[----:B------:R-:W-:Y:S06]  /*0310*/  BAR.SYNC.DEFER_BLOCKING 0x0 ;  /* 0x0000000000007b1d */ /* 0x000fec0000010000 */
[----:B------:R-:W-:Y:S05]  /*0320*/  @!P0 BRA `(.L_x_1) ;  /* 0x0000000400a48947 */ /* 0x000fea0003800000 */
[----:B------:R-:W-:Y:S02]  /*0330*/  ISETP.GE.U32.AND P0, PT, R3, 0x10, PT ;  /* 0x000000100300780c */ /* 0x000fe40003f06070 */
[----:B------:R-:W-:-:S11]  /*0340*/  MOV R22, RZ ;  /* 0x000000ff00167202 */ /* 0x000fd60000000f00 */
[----:B------:R-:W-:Y:S05]  /*0350*/  @!P0 BRA `(.L_x_2) ;  /* 0x0000000000b48947 */ /* 0x000fea0003800000 */
[----:B------:R-:W-:Y:S02]  /*0360*/  MOV R24, R5 ;  /* 0x0000000500187202 */ /* 0x000fe40000000f00 */
[----:B------:R-:W-:Y:S02]  /*0370*/  MOV R23, R4 ;  /* 0x0000000400177202 */ /* 0x000fe40000000f00 */
[----:B------:R-:W-:-:S07]  /*0380*/  MOV R22, R2 ;  /* 0x0000000200167202 */ /* 0x000fce0000000f00 */
.L_x_3:
[----:B------:R-:W-:Y:S01]  /*0390*/  LDS R26, [R24+-0x200] ;  /* 0xfffe0000181a7984 */ /* 0x000fe20000000800 */
[----:B------:R-:W-:-:S03]  /*03a0*/  IADD3 R22, PT, PT, R22, 0x10, RZ ;  /* 0x0000001016167810 */ /* 0x000fc60007ffe0ff */
[----:B0-----:R-:W0:Y:S01]  /*03b0*/  LDS.128 R8, [R23+-0x20] ;  /* 0xffffe00017087984 */ /* 0x001e220000000c00 */
[----:B------:R-:W-:Y:S01]  /*03c0*/  ISETP.NE.AND P0, PT, R22, RZ, PT ;  /* 0x000000ff1600720c */ /* 0x000fe20003f05270 */
[----:B0-----:R-:W-:Y:S02]  /*03d0*/  FFMA R8, R8, R26, R25 ;  /* 0x0000001a08087223 */ /* 0x001fe40000000019 */
[----:B------:R-:W0:Y:S04]  /*03e0*/  LDS R25, [R24+-0x1c0] ;  /* 0xfffe400018197984 */ /* 0x000e280000000800 */
[----:B------:R-:W-:Y:S01]  /*03f0*/  LDS R26, [R24+-0x100] ;  /* 0xffff0000181a7984 */ /* 0x000fe20000000800 */
[----:B0-----:R-:W-:-:S03]  /*0400*/  FFMA R9, R25, R9, R8 ;  /* 0x0000000919097223 */ /* 0x001fc60000000008 */
[----:B------:R-:W0:Y:S04]  /*0410*/  LDS R8, [R24+-0x180] ;  /* 0xfffe800018087984 */ /* 0x000e280000000800 */
[----:B------:R-:W1:Y:S01]  /*0420*/  LDS R25, [R24+-0x140] ;  /* 0xfffec00018197984 */ /* 0x000e620000000800 */
[----:B0-----:R-:W-:-:S04]  /*0430*/  FFMA R8, R8, R10, R9 ;  /* 0x0000000a08087223 */ /* 0x001fc80000000009 */
[----:B-1----:R-:W-:Y:S02]  /*0440*/  FFMA R25, R25, R11, R8 ;  /* 0x0000000b19197223 */ /* 0x002fe40000000008 */
[----:B------:R-:W0:Y:S02]  /*0450*/  LDS.128 R8, [R23+-0x10] ;  /* 0xfffff00017087984 */ /* 0x000e240000000c00 */
[----:B0-----:R-:W-:Y:S02]  /*0460*/  FFMA R8, R8, R26, R25 ;  /* 0x0000001a08087223 */ /* 0x001fe40000000019 */
[----:B------:R-:W0:Y:S04]  /*0470*/  LDS R25, [R24+-0xc0] ;  /* 0xffff400018197984 */ /* 0x000e280000000800 */
[----:B------:R-:W-:Y:S01]  /*0480*/  LDS R26, [R24] ;  /* 0x00000000181a7984 */ /* 0x000fe20000000800 */
[----:B0-----:R-:W-:-:S03]  /*0490*/  FFMA R9, R25, R9, R8 ;  /* 0x0000000919097223 */ /* 0x001fc60000000008 */
[----:B------:R-:W0:Y:S04]  /*04a0*/  LDS R8, [R24+-0x80] ;  /* 0xffff800018087984 */ /* 0x000e280000000800 */
[----:B------:R-:W1:Y:S01]  /*04b0*/  LDS R25, [R24+-0x40] ;  /* 0xffffc00018197984 */ /* 0x000e620000000800 */
[----:B0-----:R-:W-:-:S04]  /*04c0*/  FFMA R8, R8, R10, R9 ;  /* 0x0000000a08087223 */ /* 0x001fc80000000009 */
[----:B-1----:R-:W-:Y:S02]  /*04d0*/  FFMA R25, R25, R11, R8 ;  /* 0x0000000b19197223 */ /* 0x002fe40000000008 */
[----:B------:R-:W0:Y:S02]  /*04e0*/  LDS.128 R8, [R23] ;  /* 0x0000000017087984 */ /* 0x000e240000000c00 */
[----:B0-----:R-:W-:Y:S02]  /*04f0*/  FFMA R8, R8, R26, R25 ;  /* 0x0000001a08087223 */ /* 0x001fe40000000019 */
[----:B------:R-:W0:Y:S04]  /*0500*/  LDS R25, [R24+0x40] ;  /* 0x0000400018197984 */ /* 0x000e280000000800 */
[----:B------:R-:W-:Y:S01]  /*0510*/  LDS R26, [R24+0x100] ;  /* 0x00010000181a7984 */ /* 0x000fe20000000800 */
[----:B0-----:R-:W-:-:S03]  /*0520*/  FFMA R9, R25, R9, R8 ;  /* 0x0000000919097223 */ /* 0x001fc60000000008 */
[----:B------:R-:W0:Y:S04]  /*0530*/  LDS R8, [R24+0x80] ;  /* 0x0000800018087984 */ /* 0x000e280000000800 */
[----:B------:R-:W1:Y:S01]  /*0540*/  LDS R25, [R24+0xc0] ;  /* 0x0000c00018197984 */ /* 0x000e620000000800 */
[----:B0-----:R-:W-:-:S04]  /*0550*/  FFMA R8, R8, R10, R9 ;  /* 0x0000000a08087223 */ /* 0x001fc80000000009 */
[----:B-1----:R-:W-:Y:S02]  /*0560*/  FFMA R25, R25, R11, R8 ;  /* 0x0000000b19197223 */ /* 0x002fe40000000008 */
[----:B------:R0:W1:Y:S02]  /*0570*/  LDS.128 R8, [R23+0x10] ;  /* 0x0000100017087984 */ /* 0x0000640000000c00 */
[----:B0-----:R-:W-:Y:S01]  /*0580*/  IADD3 R23, PT, PT, R23, 0x40, RZ ;  /* 0x0000004017177810 */ /* 0x001fe20007ffe0ff */
[----:B-1----:R-:W-:Y:S02]  /*0590*/  FFMA R8, R8, R26, R25 ;  /* 0x0000001a08087223 */ /* 0x002fe40000000019 */
[----:B------:R-:W0:Y:S04]  /*05a0*/  LDS R25, [R24+0x140] ;  /* 0x0001400018197984 */ /* 0x000e280000000800 */
[----:B------:R-:W1:Y:S01]  /*05b0*/  LDS R26, [R24+0x180] ;  /* 0x00018000181a7984 */ /* 0x000e620000000800 */
[----:B0-----:R-:W-:-:S03]  /*05c0*/  FFMA R9, R25, R9, R8 ;  /* 0x0000000919097223 */ /* 0x001fc60000000008 */
[----:B------:R0:W2:Y:S01]  /*05d0*/  LDS R25, [R24+0x1c0] ;  /* 0x0001c00018197984 */ /* 0x0000a20000000800 */
[----:B-1----:R-:W-:Y:S01]  /*05e0*/  FFMA R10, R26, R10, R9 ;  /* 0x0000000a1a0a7223 */ /* 0x002fe20000000009 */
[----:B0-----:R-:W-:-:S03]  /*05f0*/  IADD3 R24, PT, PT, R24, 0x400, RZ ;  /* 0x0000040018187810 */ /* 0x001fc60007ffe0ff */
[----:B--2---:R-:W-:Y:S01]  /*0600*/  FFMA R25, R25, R11, R10 ;  /* 0x0000000b19197223 */ /* 0x004fe2000000000a */
[----:B------:R-:W-:Y:S06]  /*0610*/  @P0 BRA `(.L_x_3) ;  /* 0xfffffffc005c0947 */ /* 0x000fec000383ffff */
[----:B------:R-:W-:-:S07]  /*0620*/  MOV R22, R7 ;  /* 0x0000000700167202 */ /* 0x000fce0000000f00 */
.L_x_2:
[----:B------:R-:W-:-:S13]  /*0630*/  ISETP.NE.AND P0, PT, R13, RZ, PT ;  /* 0x000000ff0d00720c */ /* 0x000fda0003f05270 */
[----:B------:R-:W-:Y:S05]  /*0640*/  @!P0 BRA `(.L_x_1) ;  /* 0x0000000000dc8947 */ /* 0x000fea0003800000 */
[----:B------:R-:W-:Y:S02]  /*0650*/  IADD3 R8, PT, PT, R13, -0x1, RZ ;  /* 0xffffffff0d087810 */ /* 0x000fe40007ffe0ff */
[----:B------:R-:W-:Y:S02]  /*0660*/  ISETP.NE.AND P1, PT, R12, RZ, PT ;  /* 0x000000ff0c00720c */ /* 0x000fe40003f25270 */
[----:B------:R-:W-:-:S13]  /*0670*/  ISETP.GE.U32.AND P0, PT, R8, 0x7, PT ;  /* 0x000000070800780c */ /* 0x000fda0003f06070 */
[----:B------:R-:W-:Y:S05]  /*0680*/  @!P0 BRA `(.L_x_4) ;  /* 0x0000000000548947 */ /* 0x000fea0003800000 */
[C---:B------:R-:W-:Y:S02]  /*0690*/  LEA R23, R22.reuse, R15, 0x6 ;  /* 0x0000000f16177211 */ /* 0x040fe400078e30ff */
[C---:B------:R-:W-:Y:S02]  /*06a0*/  LEA R24, R22.reuse, R17, 0x2 ;  /* 0x0000001116187211 */ /* 0x040fe400078e10ff */
[----:B------:R-:W-:Y:S01]  /*06b0*/  IADD3 R22, PT, PT, R22, 0x8, RZ ;  /* 0x0000000816167810 */ /* 0x000fe20007ffe0ff */
[----:B------:R-:W-:Y:S04]  /*06c0*/  LDS R26, [R23] ;  /* 0x00000000171a7984 */ /* 0x000fe80000000800 */
[----:B0-----:R-:W0:Y:S04]  /*06d0*/  LDS.128 R8, [R24] ;  /* 0x0000000018087984 */ /* 0x001e280000000c00 */
[----:B------:R-:W-:Y:S04]  /*06e0*/  LDS R27, [R23+0xc0] ;  /* 0x0000c000171b7984 */ /* 0x000fe80000000800 */
[----:B------:R-:W-:Y:S01]  /*06f0*/  LDS R28, [R23+0x140] ;  /* 0x00014000171c7984 */ /* 0x000fe20000000800 */
[----:B0-----:R-:W-:-:S03]  /*0700*/  FFMA R8, R8, R26, R25 ;  /* 0x0000001a08087223 */ /* 0x001fc60000000019 */
[----:B------:R-:W0:Y:S04]  /*0710*/  LDS R25, [R23+0x40] ;  /* 0x0000400017197984 */ /* 0x000e280000000800 */
[----:B------:R-:W-:Y:S01]  /*0720*/  LDS R26, [R23+0x1c0] ;  /* 0x0001c000171a7984 */ /* 0x000fe20000000800 */
[----:B0-----:R-:W-:-:S03]  /*0730*/  FFMA R9, R25, R9, R8 ;  /* 0x0000000919097223 */ /* 0x001fc60000000008 */
[----:B------:R-:W0:Y:S04]  /*0740*/  LDS R8, [R23+0x80] ;  /* 0x0000800017087984 */ /* 0x000e280000000800 */
[----:B------:R-:W-:Y:S01]  /*0750*/  LDS R25, [R23+0x100] ;  /* 0x0001000017197984 */ /* 0x000fe20000000800 */
[----:B0-----:R-:W-:-:S04]  /*0760*/  FFMA R8, R8, R10, R9 ;  /* 0x0000000a08087223 */ /* 0x001fc80000000009 */
[----:B------:R-:W-:Y:S02]  /*0770*/  FFMA R29, R27, R11, R8 ;  /* 0x0000000b1b1d7223 */ /* 0x000fe40000000008 */
[----:B------:R-:W0:Y:S04]  /*0780*/  LDS.128 R8, [R24+0x10] ;  /* 0x0000100018087984 */ /* 0x000e280000000c00 */
[----:B------:R-:W1:Y:S01]  /*0790*/  LDS R27, [R23+0x180] ;  /* 0x00018000171b7984 */ /* 0x000e620000000800 */
[----:B0-----:R-:W-:-:S04]  /*07a0*/  FFMA R8, R8, R25, R29 ;  /* 0x0000001908087223 */ /* 0x001fc8000000001d */
[----:B------:R-:W-:-:S04]  /*07b0*/  FFMA R8, R28, R9, R8 ;  /* 0x000000091c087223 */ /* 0x000fc80000000008 */
[----:B-1----:R-:W-:-:S04]  /*07c0*/  FFMA R27, R27, R10, R8 ;  /* 0x0000000a1b1b7223 */ /* 0x002fc80000000008 */
[----:B------:R-:W-:-:S07]  /*07d0*/  FFMA R25, R26, R11, R27 ;  /* 0x0000000b1a197223 */ /* 0x000fce000000001b */
.L_x_4:
[----:B------:R-:W-:Y:S05]  /*07e0*/  @!P1 BRA `(.L_x_1) ;  /* 0x0000000000749947 */ /* 0x000fea0003800000 */
[----:B------:R-:W-:Y:S02]  /*07f0*/  IADD3 R8, PT, PT, R12, -0x1, RZ ;  /* 0xffffffff0c087810 */ /* 0x000fe40007ffe0ff */
[----:B------:R-:W-:Y:S02]  /*0800*/  ISETP.NE.AND P1, PT, R6, RZ, PT ;  /* 0x000000ff0600720c */ /* 0x000fe40003f25270 */
[----:B------:R-:W-:-:S13]  /*0810*/  ISETP.GE.U32.AND P0, PT, R8, 0x3, PT ;  /* 0x000000030800780c */ /* 0x000fda0003f06070 */
[----:B------:R-:W-:Y:S05]  /*0820*/  @!P0 BRA `(.L_x_5) ;  /* 0x0000000000308947 */ /* 0x000fea0003800000 */
[C---:B------:R-:W-:Y:S02]  /*0830*/  LEA R8, R22.reuse, R17, 0x2 ;  /* 0x0000001116087211 */ /* 0x040fe400078e10ff */
[C---:B------:R-:W-:Y:S02]  /*0840*/  LEA R23, R22.reuse, R15, 0x6 ;  /* 0x0000000f16177211 */ /* 0x040fe400078e30ff */
[----:B------:R-:W-:Y:S02]  /*0850*/  IADD3 R22, PT, PT, R22, 0x4, RZ ;  /* 0x0000000416167810 */ /* 0x000fe40007ffe0ff */
[----:B0-----:R-:W-:Y:S04]  /*0860*/  LDS.128 R8, [R8] ;  /* 0x0000000008087984 */ /* 0x001fe80000000c00 */
[----:B------:R-:W0:Y:S04]  /*0870*/  LDS R24, [R23] ;  /* 0x0000000017187984 */ /* 0x000e280000000800 */
[----:B------:R-:W1:Y:S04]  /*0880*/  LDS R27, [R23+0x40] ;  /* 0x00004000171b7984 */ /* 0x000e680000000800 */
[----:B------:R-:W2:Y:S01]  /*0890*/  LDS R26, [R23+0x80] ;  /* 0x00008000171a7984 */ /* 0x000ea20000000800 */
[----:B0-----:R-:W-:-:S03]  /*08a0*/  FFMA R24, R8, R24, R25 ;  /* 0x0000001808187223 */ /* 0x001fc60000000019 */
[----:B------:R-:W0:Y:S01]  /*08b0*/  LDS R25, [R23+0xc0] ;  /* 0x0000c00017197984 */ /* 0x000e220000000800 */
[----:B-1----:R-:W-:-:S04]  /*08c0*/  FFMA R9, R27, R9, R24 ;  /* 0x000000091b097223 */ /* 0x002fc80000000018 */
[----:B--2---:R-:W-:-:S04]  /*08d0*/  FFMA R10, R26, R10, R9 ;  /* 0x0000000a1a0a7223 */ /* 0x004fc80000000009 */
[----:B0-----:R-:W-:-:S07]  /*08e0*/  FFMA R25, R25, R11, R10 ;  /* 0x0000000b19197223 */ /* 0x001fce000000000a */
.L_x_5:
[----:B------:R-:W-:Y:S05]  /*08f0*/  @!P1 BRA `(.L_x_1) ;  /* 0x0000000000309947 */ /* 0x000fea0003800000 */
[C---:B------:R-:W-:Y:S02]  /*0900*/  LEA R8, R22.reuse, R17, 0x2 ;  /* 0x0000001116087211 */ /* 0x040fe400078e10ff */
[----:B------:R-:W-:Y:S02]  /*0910*/  LEA R23, R22, R15, 0x6 ;  /* 0x0000000f16177211 */ /* 0x000fe400078e30ff */
[----:B------:R-:W-:Y:S02]  /*0920*/  ISETP.NE.AND P0, PT, R6, 0x1, PT ;  /* 0x000000010600780c */ /* 0x000fe40003f05270 */
[----:B0-----:R-:W-:Y:S04]  /*0930*/  LDS.128 R8, [R8] ;  /* 0x0000000008087984 */ /* 0x001fe80000000c00 */
[----:B------:R-:W0:Y:S02]  /*0940*/  LDS R22, [R23] ;  /* 0x0000000017167984 */ /* 0x000e240000000800 */
[----:B0-----:R-:W-:-:S05]  /*0950*/  FFMA R25, R8, R22, R25 ;  /* 0x0000001608197223 */ /* 0x001fca0000000019 */
[----:B------:R-:W-:Y:S05]  /*0960*/  @!P0 BRA `(.L_x_1) ;  /* 0x0000000000148947 */ /* 0x000fea0003800000 */
[----:B------:R-:W-:Y:S01]  /*0970*/  ISETP.NE.AND P0, PT, R6, 0x2, PT ;  /* 0x000000020600780c */ /* 0x000fe20003f05270 */
[----:B------:R-:W0:-:S12]  /*0980*/  LDS R8, [R23+0x40] ;  /* 0x0000400017087984 */ /* 0x000e180000000800 */
[----:B------:R-:W1:Y:S01]  /*0990*/  @P0 LDS R22, [R23+0x80] ;  /* 0x0000800017160984 */ /* 0x000e620000000800 */
[----:B0-----:R-:W-:-:S04]  /*09a0*/  FFMA R25, R8, R9, R25 ;  /* 0x0000000908197223 */ /* 0x001fc80000000019 */
[----:B-1----:R-:W-:-:S07]  /*09b0*/  @P0 FFMA R25, R22, R10, R25 ;  /* 0x0000000a16190223 */ /* 0x002fce0000000019 */
.L_x_1:
[----:B------:R-:W-:Y:S06]  /*09c0*/  BAR.SYNC.DEFER_BLOCKING 0x0 ;  /* 0x0000000000007b1d */ /* 0x000fec0000010000 */
[----:B------:R-:W-:Y:S05]  /*09d0*/  BRA.U UP0, `(.L_x_6) ;  /* 0xfffffff9000c7547 */ /* 0x000fea000b83ffff */
.L_x_0:
[----:B------:R-:W1:Y:S01]  /*09e0*/  LDC.64 R4, c[0x0][0x390] ;  /* 0x0000e400ff047b82 */ /* 0x000e620000000a00 */
[----:B------:R-:W-:-:S04]  /*09f0*/  IMAD R3, R3, UR7, RZ ;  /* 0x0000000703037c24 */ /* 0x000fc8000f8e02ff */
[----:B------:R-:W-:-:S04]  /*0a00*/  IMAD R3, R21, R3, R20 ;  /* 0x0000000315037224 */ /* 0x000fc800078e0214 */
[----:B-1----:R-:W-:-:S05]  /*0a10*/  IMAD.WIDE R2, R3, 0x4, R4 ;  /* 0x0000000403027825 */ /* 0x002fca00078e0204 */
[----:B------:R-:W-:Y:S01]  /*0a20*/  STG.E desc[UR8][R2.64], R25 ;  /* 0x0000001902007986 */ /* 0x000fe2000c101908 */
[----:B------:R-:W-:Y:S05]  /*0a30*/  EXIT ;  /* 0x000000000000794d */ /* 0x000fea0003800000 */
.L_x_7:
[----:B------:R-:W-:-:S00]  /*0a40*/  BRA `(.L_x_7) ;  /* 0xfffffffc00fc7947 */ /* 0x000fc0000383ffff */
[----:B------:R-:W-:-:S00]  /*0a50*/  NOP ;  /* 0x0000000000007918 */ /* 0x000fc00000000000 */
        /* <DEDUP_REMOVED lines=10> */
.L_x_8:


//--------------------- .nv.shared._Z15MatrixMulKernelPfS_S_ii --------------------------
	.section	.nv.shared._Z15MatrixMulKernelPfS_S_ii,"aw",@nobits
	.sectionflags	@""
	.align	4
.nv.shared._Z15MatrixMulKernelPfS_S_ii:
	.zero		3072


//--------------------- .nv.shared.reserved.0     --------------------------
	.section	.nv.shared.reserved.0,"aw",@nobits
	.weak		__nv_reservedSMEM_offset_0_alias
	.size		__nv_reservedSMEM_offset_0_alias, 0, 64
	.other		__nv_reservedSMEM_offset_0_alias,@"STO_CUDA_RESERVED_SHARED STV_DEFAULT"
__nv_reservedSMEM_offset_0_alias:
	.zero		0
	.zero		64


//--------------------- .nv.constant0._Z15MatrixMulKernelPfS_S_ii --------------------------
	.section	.nv.constant0._Z15MatrixMulKernelPfS_S_ii,"a",@progbits
	.sectionflags	@""
	.align	4
.nv.constant0._Z15MatrixMulKernelPfS_S_ii:
	.zero		928


//--------------------- SYMBOLS --------------------------

	.type		.nv.reservedSmem.offset0,@object
	.size		.nv.reservedSmem.offset0,0x4
	.type		.nv.reservedSmem.cap,@object
	.size		.nv.reservedSmem.cap,0x4
